	.headerflags	@"EF_CUDA_TEXMODE_UNIFIED EF_CUDA_64BIT_ADDRESS EF_CUDA_ACCELERATORS EF_CUDA_SM90 EF_CUDA_VIRTUAL_SM(EF_CUDA_SM90)"
	.elftype	@"ET_EXEC"


//--------------------- .nv.info                  --------------------------
	.section	.nv.info,"",@"SHT_CUDA_INFO"
	.align	4


	//----- nvinfo : EIATTR_REGCOUNT
	.align		4
        /*0000*/ 	.byte	0x04, 0x2f
        /*0002*/ 	.short	(.L_1 - .L_0)
	.align		4
.L_0:
        /*0004*/ 	.word	index@(triton_poi_fused__to_copy_add_arange_mul_13)
        /*0008*/ 	.word	0x00000009


	//----- nvinfo : EIATTR_MIN_STACK_SIZE
	.align		4
.L_1:
        /*000c*/ 	.byte	0x04, 0x12
        /*000e*/ 	.short	(.L_3 - .L_2)
	.align		4
.L_2:
        /*0010*/ 	.word	index@(triton_poi_fused__to_copy_add_arange_mul_13)
        /*0014*/ 	.word	0x00000000


	//----- nvinfo : EIATTR_FRAME_SIZE
	.align		4
.L_3:
        /*0018*/ 	.byte	0x04, 0x11
        /*001a*/ 	.short	(.L_5 - .L_4)
	.align		4
.L_4:
        /*001c*/ 	.word	index@(triton_poi_fused__to_copy_add_arange_mul_13)
        /*0020*/ 	.word	0x00000000


	//----- nvinfo : EIATTR_MIN_STACK_SIZE
	.align		4
.L_5:
        /*0024*/ 	.byte	0x04, 0x12
        /*0026*/ 	.short	(.L_7 - .L_6)
	.align		4
.L_6:
        /*0028*/ 	.word	index@(triton_poi_fused__to_copy_add_arange_mul_13)
        /*002c*/ 	.word	0x00000000
.L_7:


//--------------------- .nv.info.triton_poi_fused__to_copy_add_arange_mul_13 --------------------------
	.section	.nv.info.triton_poi_fused__to_copy_add_arange_mul_13,"",@"SHT_CUDA_INFO"
	.sectionflags	@""
	.align	4


	//----- nvinfo : EIATTR_CUDA_API_VERSION
	.align		4
        /*0000*/ 	.byte	0x04, 0x37
        /*0002*/ 	.short	(.L_9 - .L_8)
.L_8:
        /*0004*/ 	.word	0x0000007c


	//----- nvinfo : EIATTR_KPARAM_INFO
	.align		4
.L_9:
        /*0008*/ 	.byte	0x04, 0x17
        /*000a*/ 	.short	(.L_11 - .L_10)
.L_10:
        /*000c*/ 	.word	0x00000000
        /*0010*/ 	.short	0x0001
        /*0012*/ 	.short	0x0008
        /*0014*/ 	.byte	0x00, 0xf0, 0x11, 0x00


	//----- nvinfo : EIATTR_KPARAM_INFO
	.align		4
.L_11:
        /*0018*/ 	.byte	0x04, 0x17
        /*001a*/ 	.short	(.L_13 - .L_12)
.L_12:
        /*001c*/ 	.word	0x00000000
        /*0020*/ 	.short	0x0000
        /*0022*/ 	.short	0x0000
        /*0024*/ 	.byte	0x00, 0xf4, 0x21, 0x00


	//----- nvinfo : EIATTR_SPARSE_MMA_MASK
	.align		4
.L_13:
        /*0028*/ 	.byte	0x03, 0x50
        /*002a*/ 	.short	0x0000


	//----- nvinfo : EIATTR_MAXREG_COUNT
	.align		4
        /*002c*/ 	.byte	0x03, 0x1b
        /*002e*/ 	.short	0x00ff


	//----- nvinfo : EIATTR_EXIT_INSTR_OFFSETS
	.align		4
        /*0030*/ 	.byte	0x04, 0x1c
        /*0032*/ 	.short	(.L_15 - .L_14)


	//   ....[0]....
.L_14:
        /*0034*/ 	.word	0x000000d0


	//   ....[1]....
        /*0038*/ 	.word	0x00000100


	//----- nvinfo : EIATTR_REQNTID
	.align		4
.L_15:
        /*003c*/ 	.byte	0x04, 0x10
        /*003e*/ 	.short	(.L_17 - .L_16)
.L_16:
        /*0040*/ 	.word	0x00000020
        /*0044*/ 	.word	0x00000001
        /*0048*/ 	.word	0x00000001


	//----- nvinfo : EIATTR_CBANK_PARAM_SIZE
	.align		4
.L_17:
        /*004c*/ 	.byte	0x03, 0x19
        /*004e*/ 	.short	0x000c


	//----- nvinfo : EIATTR_PARAM_CBANK
	.align		4
        /*0050*/ 	.byte	0x04, 0x0a
        /*0052*/ 	.short	(.L_19 - .L_18)
	.align		4
.L_18:
        /*0054*/ 	.word	index@(.nv.constant0.triton_poi_fused__to_copy_add_arange_mul_13)
        /*0058*/ 	.short	0x0210
        /*005a*/ 	.short	0x000c


	//----- nvinfo : EIATTR_SW_WAR
	.align		4
.L_19:
        /*005c*/ 	.byte	0x04, 0x36
        /*005e*/ 	.short	(.L_21 - .L_20)
.L_20:
        /*0060*/ 	.word	0x00000008
.L_21:


//--------------------- .nv.callgraph             --------------------------
	.section	.nv.callgraph,"",@"SHT_CUDA_CALLGRAPH"
	.align	4
	.sectionentsize	8
	.align		4
        /*0000*/ 	.word	0x00000000
	.align		4
        /*0004*/ 	.word	0xffffffff
	.align		4
        /*0008*/ 	.word	0x00000000
	.align		4
        /*000c*/ 	.word	0xfffffffe
	.align		4
        /*0010*/ 	.word	0x00000000
	.align		4
        /*0014*/ 	.word	0xfffffffd
	.align		4
        /*0018*/ 	.word	0x00000000
	.align		4
        /*001c*/ 	.word	0xfffffffc


//--------------------- .text.triton_poi_fused__to_copy_add_arange_mul_13 --------------------------
	.section	.text.triton_poi_fused__to_copy_add_arange_mul_13,"ax",@progbits
	.align	128
        .global         triton_poi_fused__to_copy_add_arange_mul_13
        .type           triton_poi_fused__to_copy_add_arange_mul_13,@function
        .size           triton_poi_fused__to_copy_add_arange_mul_13,(.L_x_1 - triton_poi_fused__to_copy_add_arange_mul_13)
        .other          triton_poi_fused__to_copy_add_arange_mul_13,@"STO_CUDA_ENTRY STV_DEFAULT"
triton_poi_fused__to_copy_add_arange_mul_13:
.text.triton_poi_fused__to_copy_add_arange_mul_13:
[----:B------:R-:W0:Y:S02]  /*0000*/  LDC R1, c[0x0][0x28] ;  /* 0x00000a00ff017b82 */ /* 0x000e240000000800 */
[----:B------:R-:W1:Y:S01]  /*0010*/  S2R R6, SR_TID.X ;  /* 0x0000000000067919 */ /* 0x000e620000002100 */
[----:B------:R-:W2:Y:S01]  /*0020*/  LDC.64 R2, c[0x0][0x210] ;  /* 0x00008400ff027b82 */ /* 0x000ea20000000a00 */
[----:B------:R-:W3:Y:S01]  /*0030*/  S2R R5, SR_CTAID.X ;  /* 0x0000000000057919 */ /* 0x000ee20000002500 */
[C---:B-1----:R-:W-:Y:S02]  /*0040*/  LOP3.LUT R0, R6.reuse, 0xf, RZ, 0xc0, !PT ;  /* 0x0000000f06007812 */ /* 0x042fe400078ec0ff */
[----:B------:R-:W-:-:S03]  /*0050*/  LOP3.LUT P0, RZ, R6, 0x10, RZ, 0xc0, !PT ;  /* 0x0000001006ff7812 */ /* 0x000fc6000780c0ff */
[----:B---3--:R-:W-:-:S04]  /*0060*/  IMAD R5, R5, 0x10, R0 ;  /* 0x0000001005057824 */ /* 0x008fc800078e0200 */
[C---:B--2---:R-:W-:Y:S01]  /*0070*/  IMAD.WIDE R2, R5.reuse, 0x8, R2 ;  /* 0x0000000805027825 */ /* 0x044fe200078e0202 */
[----:B------:R-:W-:Y:S02]  /*0080*/  I2FP.F32.S32 R0, R5 ;  /* 0x0000000500007245 */ /* 0x000fe40000201400 */
[----:B------:R-:W-:-:S03]  /*0090*/  ISETP.LT.AND P0, PT, R5, 0x10, !P0 ;  /* 0x000000100500780c */ /* 0x000fc60004701270 */
[----:B------:R-:W-:-:S04]  /*00a0*/  FMUL R0, R0, 0.25 ;  /* 0x3e80000000007820 */ /* 0x000fc80000400000 */
[----:B------:R-:W1:Y:S02]  /*00b0*/  F2I.TRUNC.NTZ R4, R0 ;  /* 0x0000000000047305 */ /* 0x000e64000020f100 */
[----:B-1----:R-:W-:-:S04]  /*00c0*/  SHF.R.S32.HI R5, RZ, 0x1f, R4 ;  /* 0x0000001fff057819 */ /* 0x002fc80000011404 */
[----:B------:R-:W-:Y:S05]  /*00d0*/  @!P0 EXIT ;  /* 0x000000000000894d */ /* 0x000fea0003800000 */
[----:B------:R-:W-:Y:S02]  /*00e0*/  ULDC.64 UR4, c[0x0][0x208] ;  /* 0x0000820000047ab9 */ /* 0x000fe40000000a00 */
[----:B------:R-:W-:Y:S01]  /*00f0*/  STG.E.64 desc[UR4][R2.64], R4 ;  /* 0x0000000402007986 */ /* 0x000fe2000c101b04 */
[----:B------:R-:W-:Y:S05]  /*0100*/  EXIT ;  /* 0x000000000000794d */ /* 0x000fea0003800000 */
.L_x_0:
[----:B------:R-:W-:-:S00]  /*0110*/  BRA `(.L_x_0) ;  /* 0xfffffffc00fc7947 */ /* 0x000fc0000383ffff */
[----:B------:R-:W-:-:S00]  /*0120*/  NOP ;  /* 0x0000000000007918 */ /* 0x000fc00000000000 */
        /* <DEDUP_REMOVED lines=13> */
.L_x_1:


//--------------------- .nv.constant0.triton_poi_fused__to_copy_add_arange_mul_13 --------------------------
	.section	.nv.constant0.triton_poi_fused__to_copy_add_arange_mul_13,"a",@progbits
	.sectionflags	@""
	.align	4
.nv.constant0.triton_poi_fused__to_copy_add_arange_mul_13:
	.zero		540
